//
// Generated by NVIDIA NVVM Compiler
//
// Compiler Build ID: CL-36424714
// Cuda compilation tools, release 13.0, V13.0.88
// Based on NVVM 20.0.0
//

.version 9.0
.target sm_100
.address_size 64

	// .globl	_Z8timestepP8particle4seedii

.visible .entry _Z8timestepP8particle4seedii(
	.param .u64 .ptr .align 1 _Z8timestepP8particle4seedii_param_0,
	.param .align 4 .b8 _Z8timestepP8particle4seedii_param_1[12],
	.param .u32 _Z8timestepP8particle4seedii_param_2,
	.param .u32 _Z8timestepP8particle4seedii_param_3
)
{
	.reg .pred 	%p<2>;
	.reg .b32 	%r<16>;
	.reg .b32 	%f<10>;
	.reg .b64 	%rd<5>;

	ld.param.u32 	%r4, [_Z8timestepP8particle4seedii_param_1+8];
	ld.param.u32 	%r3, [_Z8timestepP8particle4seedii_param_1+4];
	ld.param.u32 	%r2, [_Z8timestepP8particle4seedii_param_1];
	ld.param.u64 	%rd1, [_Z8timestepP8particle4seedii_param_0];
	ld.param.u32 	%r5, [_Z8timestepP8particle4seedii_param_2];
	ld.param.u32 	%r6, [_Z8timestepP8particle4seedii_param_3];
	mov.u32 	%r7, %ctaid.x;
	mov.u32 	%r8, %ntid.x;
	mov.u32 	%r9, %tid.x;
	mad.lo.s32 	%r1, %r7, %r8, %r9;
	setp.ge.s32 	%p1, %r1, %r6;
	@%p1 bra 	$L__BB0_2;
	cvta.to.global.u64 	%rd2, %rd1;
	mad.lo.s32 	%r10, %r2, %r1, %r5;
	rem.s32 	%r11, %r10, %r6;
	cvt.rn.f32.s32 	%f1, %r11;
	mul.wide.s32 	%rd3, %r1, 24;
	add.s64 	%rd4, %rd2, %rd3;
	st.global.f32 	[%rd4+12], %f1;
	mad.lo.s32 	%r12, %r3, %r1, %r5;
	rem.s32 	%r13, %r12, %r6;
	cvt.rn.f32.s32 	%f2, %r13;
	st.global.f32 	[%rd4+16], %f2;
	mad.lo.s32 	%r14, %r4, %r1, %r5;
	rem.s32 	%r15, %r14, %r6;
	cvt.rn.f32.s32 	%f3, %r15;
	st.global.f32 	[%rd4+20], %f3;
	ld.global.f32 	%f4, [%rd4];
	add.f32 	%f5, %f4, %f1;
	st.global.f32 	[%rd4], %f5;
	ld.global.f32 	%f6, [%rd4+4];
	add.f32 	%f7, %f6, %f2;
	st.global.f32 	[%rd4+4], %f7;
	ld.global.f32 	%f8, [%rd4+8];
	add.f32 	%f9, %f8, %f3;
	st.global.f32 	[%rd4+8], %f9;
$L__BB0_2:
	ret;

}


// ===== COMPILED SASS (sm_100) =====

	.target	sm_100

	.elftype	@"ET_EXEC"


//--------------------- .note.nv.tkinfo           --------------------------
	.section	.note.nv.tkinfo,"",@"SHT_NOTE"
	.sectionflags	@"SHF_NOTE_NV_TKINFO"
	.tkinfo
        /*0018*/ 	.word	0x00000002
        /*0030*/ 	.string	""
        /*0030*/ 	.string	"ptxas"
        /*0030*/ 	.string	"Cuda compilation tools, release 13.0, V13.0.88"
        /*0030*/ 	.string	"Build cuda_13.0.r13.0/compiler.36424714_0"
        /*0030*/ 	.string	"-arch sm_100 -m 64 "



//--------------------- .note.nv.cuinfo           --------------------------
	.section	.note.nv.cuinfo,"",@"SHT_NOTE"
	.sectionflags	@"SHF_NOTE_NV_CUINFO"
        /*0018*/ 	.short	0x0002
        /*001a*/ 	.short	0x0064
        /*001c*/ 	.short	0x0082
	.zero		2


//--------------------- .nv.info                  --------------------------
	.section	.nv.info,"",@"SHT_CUDA_INFO"
	.align	4


	//----- nvinfo : EIATTR_REGCOUNT
	.align		4
        /*0000*/ 	.byte	0x04, 0x2f
        /*0002*/ 	.short	(.L_1 - .L_0)
	.align		4
.L_0:
        /*0004*/ 	.word	index@(_Z8timestepP8particle4seedii)
        /*0008*/ 	.word	0x00000015


	//----- nvinfo : EIATTR_FRAME_SIZE
	.align		4
.L_1:
        /*000c*/ 	.byte	0x04, 0x11
        /*000e*/ 	.short	(.L_3 - .L_2)
	.align		4
.L_2:
        /*0010*/ 	.word	index@(_Z8timestepP8particle4seedii)
        /*0014*/ 	.word	0x00000000


	//----- nvinfo : EIATTR_MIN_STACK_SIZE
	.align		4
.L_3:
        /*0018*/ 	.byte	0x04, 0x12
        /*001a*/ 	.short	(.L_5 - .L_4)
	.align		4
.L_4:
        /*001c*/ 	.word	index@(_Z8timestepP8particle4seedii)
        /*0020*/ 	.word	0x00000000
.L_5:


//--------------------- .nv.compat                --------------------------
	.section	.nv.compat,"",@"SHT_CUDA_COMPAT_INFO"
	.align	4
        /*0000*/ 	.byte	0x02, 0x09, 0x00, 0x00, 0x02, 0x02, 0x01, 0x00, 0x02, 0x05, 0x05, 0x00, 0x03, 0x07, 0x01, 0x01
        /*0010*/ 	.byte	0x02, 0x03, 0x00, 0x00, 0x02, 0x06, 0x01, 0x00, 0x04, 0x0b, 0x08, 0x00, 0x09, 0x00, 0x00, 0x00
        /*0020*/ 	.byte	0x00, 0x00, 0x00, 0x00


//--------------------- .nv.info._Z8timestepP8particle4seedii --------------------------
	.section	.nv.info._Z8timestepP8particle4seedii,"",@"SHT_CUDA_INFO"
	.sectionflags	@""
	.align	4


	//----- nvinfo : EIATTR_CUDA_API_VERSION
	.align		4
        /*0000*/ 	.byte	0x04, 0x37
        /*0002*/ 	.short	(.L_7 - .L_6)
.L_6:
        /*0004*/ 	.word	0x00000082


	//----- nvinfo : EIATTR_KPARAM_INFO
	.align		4
.L_7:
        /*0008*/ 	.byte	0x04, 0x17
        /*000a*/ 	.short	(.L_9 - .L_8)
.L_8:
        /*000c*/ 	.word	0x00000000
        /*0010*/ 	.short	0x0003
        /*0012*/ 	.short	0x0018
        /*0014*/ 	.byte	0x00, 0xf0, 0x11, 0x00


	//----- nvinfo : EIATTR_KPARAM_INFO
	.align		4
.L_9:
        /*0018*/ 	.byte	0x04, 0x17
        /*001a*/ 	.short	(.L_11 - .L_10)
.L_10:
        /*001c*/ 	.word	0x00000000
        /*0020*/ 	.short	0x0002
        /*0022*/ 	.short	0x0014
        /*0024*/ 	.byte	0x00, 0xf0, 0x11, 0x00


	//----- nvinfo : EIATTR_KPARAM_INFO
	.align		4
.L_11:
        /*0028*/ 	.byte	0x04, 0x17
        /*002a*/ 	.short	(.L_13 - .L_12)
.L_12:
        /*002c*/ 	.word	0x00000000
        /*0030*/ 	.short	0x0001
        /*0032*/ 	.short	0x0008
        /*0034*/ 	.byte	0x00, 0xf0, 0x31, 0x00


	//----- nvinfo : EIATTR_KPARAM_INFO
	.align		4
.L_13:
        /*0038*/ 	.byte	0x04, 0x17
        /*003a*/ 	.short	(.L_15 - .L_14)
.L_14:
        /*003c*/ 	.word	0x00000000
        /*0040*/ 	.short	0x0000
        /*0042*/ 	.short	0x0000
        /*0044*/ 	.byte	0x00, 0xf5, 0x21, 0x00


	//----- nvinfo : EIATTR_SPARSE_MMA_MASK
	.align		4
.L_15:
        /*0048*/ 	.byte	0x03, 0x50
        /*004a*/ 	.short	0x0000


	//----- nvinfo : EIATTR_MAXREG_COUNT
	.align		4
        /*004c*/ 	.byte	0x03, 0x1b
        /*004e*/ 	.short	0x00ff


	//----- nvinfo : EIATTR_MERCURY_ISA_VERSION
	.align		4
        /*0050*/ 	.byte	0x03, 0x5f
        /*0052*/ 	.short	0x0101


	//----- nvinfo : EIATTR_VRC_CTA_INIT_COUNT
	.align		4
        /*0054*/ 	.byte	0x02, 0x4a
	.zero		1
	.zero		1


	//----- nvinfo : EIATTR_EXIT_INSTR_OFFSETS
	.align		4
        /*0058*/ 	.byte	0x04, 0x1c
        /*005a*/ 	.short	(.L_17 - .L_16)


	//   ....[0]....
.L_16:
        /*005c*/ 	.word	0x00000070


	//   ....[1]....
        /*0060*/ 	.word	0x000004d0


	//----- nvinfo : EIATTR_CBANK_PARAM_SIZE
	.align		4
.L_17:
        /*0064*/ 	.byte	0x03, 0x19
        /*0066*/ 	.short	0x001c


	//----- nvinfo : EIATTR_PARAM_CBANK
	.align		4
        /*0068*/ 	.byte	0x04, 0x0a
        /*006a*/ 	.short	(.L_19 - .L_18)
	.align		4
.L_18:
        /*006c*/ 	.word	index@(.nv.constant0._Z8timestepP8particle4seedii)
        /*0070*/ 	.short	0x0380
        /*0072*/ 	.short	0x001c


	//----- nvinfo : EIATTR_SW_WAR
	.align		4
.L_19:
        /*0074*/ 	.byte	0x04, 0x36
        /*0076*/ 	.short	(.L_21 - .L_20)
.L_20:
        /*0078*/ 	.word	0x00000008
.L_21:


//--------------------- .nv.callgraph             --------------------------
	.section	.nv.callgraph,"",@"SHT_CUDA_CALLGRAPH"
	.align	4
	.sectionentsize	8
	.align		4
        /*0000*/ 	.word	0x00000000
	.align		4
        /*0004*/ 	.word	0xffffffff
	.align		4
        /*0008*/ 	.word	0x00000000
	.align		4
        /*000c*/ 	.word	0xfffffffe
	.align		4
        /*0010*/ 	.word	0x00000000
	.align		4
        /*0014*/ 	.word	0xfffffffd
	.align		4
        /*0018*/ 	.word	0x00000000
	.align		4
        /*001c*/ 	.word	0xfffffffc


//--------------------- .text._Z8timestepP8particle4seedii --------------------------
	.section	.text._Z8timestepP8particle4seedii,"ax",@progbits
	.align	128
        .global         _Z8timestepP8particle4seedii
        .type           _Z8timestepP8particle4seedii,@function
        .size           _Z8timestepP8particle4seedii,(.L_x_1 - _Z8timestepP8particle4seedii)
        .other          _Z8timestepP8particle4seedii,@"STO_CUDA_ENTRY STV_DEFAULT"
_Z8timestepP8particle4seedii:
.text._Z8timestepP8particle4seedii:
[----:B------:R-:W-:Y:S01]  /*0000*/  LDC R1, c[0x0][0x37c] ;  /* 0x0000df00ff017b82 */ /* 0x000fe20000000800 */
[----:B------:R-:W0:Y:S07]  /*0010*/  S2R R0, SR_TID.X ;  /* 0x0000000000007919 */ /* 0x000e2e0000002100 */
[----:B------:R-:W0:Y:S08]  /*0020*/  S2UR UR4, SR_CTAID.X ;  /* 0x00000000000479c3 */ /* 0x000e300000002500 */
[----:B------:R-:W0:Y:S08]  /*0030*/  LDC R13, c[0x0][0x360] ;  /* 0x0000d800ff0d7b82 */ /* 0x000e300000000800 */
[----:B------:R-:W1:Y:S01]  /*0040*/  LDC R6, c[0x0][0x398] ;  /* 0x0000e600ff067b82 */ /* 0x000e620000000800 */
[----:B0-----:R-:W-:-:S05]  /*0050*/  IMAD R13, R13, UR4, R0 ;  /* 0x000000040d0d7c24 */ /* 0x001fca000f8e0200 */
[----:B-1----:R-:W-:-:S13]  /*0060*/  ISETP.GE.AND P0, PT, R13, R6, PT ;  /* 0x000000060d00720c */ /* 0x002fda0003f06270 */
[----:B------:R-:W-:Y:S05]  /*0070*/  @P0 EXIT ;  /* 0x000000000000094d */ /* 0x000fea0003800000 */
[----:B------:R-:W0:Y:S01]  /*0080*/  LDC.64 R2, c[0x0][0x380] ;  /* 0x0000e000ff027b82 */ /* 0x000e220000000a00 */
[----:B------:R-:W1:Y:S01]  /*0090*/  LDCU.64 UR4, c[0x0][0x358] ;  /* 0x00006b00ff0477ac */ /* 0x000e620008000a00 */
[----:B------:R-:W-:Y:S01]  /*00a0*/  IABS R7, R6 ;  /* 0x0000000600077213 */ /* 0x000fe20000000000 */
[----:B------:R-:W2:Y:S05]  /*00b0*/  LDCU UR6, c[0x0][0x388] ;  /* 0x00007100ff0677ac */ /* 0x000eaa0008000800 */
[----:B------:R-:W2:Y:S01]  /*00c0*/  LDC R14, c[0x0][0x394] ;  /* 0x0000e500ff0e7b82 */ /* 0x000ea20000000800 */
[----:B------:R-:W3:Y:S01]  /*00d0*/  LDCU UR7, c[0x0][0x38c] ;  /* 0x00007180ff0777ac */ /* 0x000ee20008000800 */
[----:B------:R-:W4:Y:S01]  /*00e0*/  LDCU UR8, c[0x0][0x390] ;  /* 0x00007200ff0877ac */ /* 0x000f220008000800 */
[----:B0-----:R-:W-:-:S05]  /*00f0*/  IMAD.WIDE R2, R13, 0x18, R2 ;  /* 0x000000180d027825 */ /* 0x001fca00078e0202 */
[----:B-1----:R-:W5:Y:S04]  /*0100*/  LDG.E R5, desc[UR4][R2.64] ;  /* 0x0000000402057981 */ /* 0x002f68000c1e1900 */
[----:B------:R-:W5:Y:S04]  /*0110*/  LDG.E R4, desc[UR4][R2.64+0x4] ;  /* 0x0000040402047981 */ /* 0x000f68000c1e1900 */
[----:B------:R-:W5:Y:S01]  /*0120*/  LDG.E R0, desc[UR4][R2.64+0x8] ;  /* 0x0000080402007981 */ /* 0x000f62000c1e1900 */
[----:B------:R-:W0:Y:S01]  /*0130*/  I2F.RP R12, R7 ;  /* 0x00000007000c7306 */ /* 0x000e220000209400 */
[----:B--2---:R-:W-:-:S02]  /*0140*/  IMAD R10, R13, UR6, R14 ;  /* 0x000000060d0a7c24 */ /* 0x004fc4000f8e020e */
[----:B---3--:R-:W-:-:S05]  /*0150*/  IMAD R11, R13, UR7, R14 ;  /* 0x000000070d0b7c24 */ /* 0x008fca000f8e020e */
[----:B------:R-:W-:Y:S01]  /*0160*/  IABS R15, R11 ;  /* 0x0000000b000f7213 */ /* 0x000fe20000000000 */
[----:B0-----:R-:W0:Y:S02]  /*0170*/  MUFU.RCP R12, R12 ;  /* 0x0000000c000c7308 */ /* 0x001e240000001000 */
[----:B0-----:R-:W-:Y:S02]  /*0180*/  VIADD R8, R12, 0xffffffe ;  /* 0x0ffffffe0c087836 */ /* 0x001fe40000000000 */
[----:B----4-:R-:W-:Y:S01]  /*0190*/  IMAD R12, R13, UR8, R14 ;  /* 0x000000080d0c7c24 */ /* 0x010fe2000f8e020e */
[----:B------:R-:W-:-:S03]  /*01a0*/  IABS R14, R10 ;  /* 0x0000000a000e7213 */ /* 0x000fc60000000000 */
[----:B------:R0:W1:Y:S01]  /*01b0*/  F2I.FTZ.U32.TRUNC.NTZ R9, R8 ;  /* 0x0000000800097305 */ /* 0x000062000021f000 */
[----:B------:R-:W-:Y:S01]  /*01c0*/  IABS R17, R12 ;  /* 0x0000000c00117213 */ /* 0x000fe20000000000 */
[----:B0-----:R-:W-:Y:S02]  /*01d0*/  HFMA2 R8, -RZ, RZ, 0, 0 ;  /* 0x00000000ff087431 */ /* 0x001fe400000001ff */
[----:B-1----:R-:W-:-:S04]  /*01e0*/  IMAD.MOV R16, RZ, RZ, -R9 ;  /* 0x000000ffff107224 */ /* 0x002fc800078e0a09 */
[----:B------:R-:W-:-:S04]  /*01f0*/  IMAD R13, R16, R7, RZ ;  /* 0x00000007100d7224 */ /* 0x000fc800078e02ff */
[----:B------:R-:W-:-:S06]  /*0200*/  IMAD.HI.U32 R8, R9, R13, R8 ;  /* 0x0000000d09087227 */ /* 0x000fcc00078e0008 */
[----:B------:R-:W-:-:S04]  /*0210*/  IMAD.HI.U32 R9, R8, R14, RZ ;  /* 0x0000000e08097227 */ /* 0x000fc800078e00ff */
[----:B------:R-:W-:-:S04]  /*0220*/  IMAD.HI.U32 R13, R8, R15, RZ ;  /* 0x0000000f080d7227 */ /* 0x000fc800078e00ff */
[----:B------:R-:W-:-:S04]  /*0230*/  IMAD.HI.U32 R8, R8, R17, RZ ;  /* 0x0000001108087227 */ /* 0x000fc800078e00ff */
[----:B------:R-:W-:Y:S01]  /*0240*/  IMAD.MOV R9, RZ, RZ, -R9 ;  /* 0x000000ffff097224 */ /* 0x000fe200078e0a09 */
[----:B------:R-:W-:Y:S01]  /*0250*/  IADD3 R18, PT, PT, -R8, RZ, RZ ;  /* 0x000000ff08127210 */ /* 0x000fe20007ffe1ff */
[----:B------:R-:W-:Y:S02]  /*0260*/  IMAD.MOV R16, RZ, RZ, -R13 ;  /* 0x000000ffff107224 */ /* 0x000fe400078e0a0d */
[C---:B------:R-:W-:Y:S02]  /*0270*/  IMAD R8, R7.reuse, R9, R14 ;  /* 0x0000000907087224 */ /* 0x040fe400078e020e */
[C---:B------:R-:W-:Y:S02]  /*0280*/  IMAD R14, R7.reuse, R16, R15 ;  /* 0x00000010070e7224 */ /* 0x040fe400078e020f */
[C---:B------:R-:W-:Y:S01]  /*0290*/  IMAD R16, R7.reuse, R18, R17 ;  /* 0x0000001207107224 */ /* 0x040fe200078e0211 */
[C---:B------:R-:W-:Y:S02]  /*02a0*/  ISETP.GT.U32.AND P0, PT, R7.reuse, R8, PT ;  /* 0x000000080700720c */ /* 0x040fe40003f04070 */
[----:B------:R-:W-:-:S02]  /*02b0*/  ISETP.GT.U32.AND P1, PT, R7, R14, PT ;  /* 0x0000000e0700720c */ /* 0x000fc40003f24070 */
[----:B------:R-:W-:-:S09]  /*02c0*/  ISETP.GT.U32.AND P2, PT, R7, R16, PT ;  /* 0x000000100700720c */ /* 0x000fd20003f44070 */
[--C-:B------:R-:W-:Y:S01]  /*02d0*/  @!P0 IMAD.IADD R8, R8, 0x1, -R7.reuse ;  /* 0x0000000108088824 */ /* 0x100fe200078e0a07 */
[----:B------:R-:W-:Y:S01]  /*02e0*/  ISETP.GE.AND P0, PT, R10, RZ, PT ;  /* 0x000000ff0a00720c */ /* 0x000fe20003f06270 */
[----:B------:R-:W-:Y:S01]  /*02f0*/  @!P1 IMAD.IADD R14, R14, 0x1, -R7 ;  /* 0x000000010e0e9824 */ /* 0x000fe200078e0a07 */
[----:B------:R-:W-:Y:S02]  /*0300*/  ISETP.GE.AND P1, PT, R11, RZ, PT ;  /* 0x000000ff0b00720c */ /* 0x000fe40003f26270 */
[----:B------:R-:W-:Y:S02]  /*0310*/  @!P2 IADD3 R16, PT, PT, R16, -R7, RZ ;  /* 0x800000071010a210 */ /* 0x000fe40007ffe0ff */
[C---:B------:R-:W-:Y:S02]  /*0320*/  ISETP.GT.U32.AND P4, PT, R7.reuse, R14, PT ;  /* 0x0000000e0700720c */ /* 0x040fe40003f84070 */
[C---:B------:R-:W-:Y:S02]  /*0330*/  ISETP.GT.U32.AND P3, PT, R7.reuse, R8, PT ;  /* 0x000000080700720c */ /* 0x040fe40003f64070 */
[----:B------:R-:W-:-:S02]  /*0340*/  ISETP.GT.U32.AND P5, PT, R7, R16, PT ;  /* 0x000000100700720c */ /* 0x000fc40003fa4070 */
[----:B------:R-:W-:-:S07]  /*0350*/  ISETP.GE.AND P2, PT, R12, RZ, PT ;  /* 0x000000ff0c00720c */ /* 0x000fce0003f46270 */
[----:B------:R-:W-:Y:S02]  /*0360*/  @!P4 IADD3 R14, PT, PT, R14, -R7, RZ ;  /* 0x800000070e0ec210 */ /* 0x000fe40007ffe0ff */
[--C-:B------:R-:W-:Y:S01]  /*0370*/  @!P3 IMAD.IADD R8, R8, 0x1, -R7.reuse ;  /* 0x000000010808b824 */ /* 0x100fe200078e0a07 */
[----:B------:R-:W-:Y:S01]  /*0380*/  ISETP.NE.AND P3, PT, R6, RZ, PT ;  /* 0x000000ff0600720c */ /* 0x000fe20003f65270 */
[----:B------:R-:W-:Y:S01]  /*0390*/  @!P5 IMAD.IADD R16, R16, 0x1, -R7 ;  /* 0x000000011010d824 */ /* 0x000fe200078e0a07 */
[----:B------:R-:W-:Y:S01]  /*03a0*/  LOP3.LUT R7, RZ, R6, RZ, 0x33, !PT ;  /* 0x00000006ff077212 */ /* 0x000fe200078e33ff */
[----:B------:R-:W-:Y:S01]  /*03b0*/  @!P1 IMAD.MOV R14, RZ, RZ, -R14 ;  /* 0x000000ffff0e9224 */ /* 0x000fe200078e0a0e */
[----:B------:R-:W-:Y:S02]  /*03c0*/  @!P0 IADD3 R8, PT, PT, -R8, RZ, RZ ;  /* 0x000000ff08088210 */ /* 0x000fe40007ffe1ff */
[----:B------:R-:W-:Y:S02]  /*03d0*/  @!P2 IADD3 R16, PT, PT, -R16, RZ, RZ ;  /* 0x000000ff1010a210 */ /* 0x000fe40007ffe1ff */
[----:B------:R-:W-:-:S02]  /*03e0*/  SEL R8, R7, R8, !P3 ;  /* 0x0000000807087207 */ /* 0x000fc40005800000 */
[C---:B------:R-:W-:Y:S02]  /*03f0*/  SEL R14, R7.reuse, R14, !P3 ;  /* 0x0000000e070e7207 */ /* 0x040fe40005800000 */
[----:B------:R-:W-:Y:S02]  /*0400*/  SEL R7, R7, R16, !P3 ;  /* 0x0000001007077207 */ /* 0x000fe40005800000 */
[----:B------:R-:W-:Y:S02]  /*0410*/  I2FP.F32.S32 R8, R8 ;  /* 0x0000000800087245 */ /* 0x000fe40000201400 */
[----:B------:R-:W-:Y:S02]  /*0420*/  I2FP.F32.S32 R13, R14 ;  /* 0x0000000e000d7245 */ /* 0x000fe40000201400 */
[----:B------:R-:W-:Y:S01]  /*0430*/  I2FP.F32.S32 R7, R7 ;  /* 0x0000000700077245 */ /* 0x000fe20000201400 */
[----:B------:R-:W-:Y:S04]  /*0440*/  STG.E desc[UR4][R2.64+0xc], R8 ;  /* 0x00000c0802007986 */ /* 0x000fe8000c101904 */
[----:B------:R-:W-:Y:S04]  /*0450*/  STG.E desc[UR4][R2.64+0x10], R13 ;  /* 0x0000100d02007986 */ /* 0x000fe8000c101904 */
[----:B------:R-:W-:Y:S01]  /*0460*/  STG.E desc[UR4][R2.64+0x14], R7 ;  /* 0x0000140702007986 */ /* 0x000fe2000c101904 */
[----:B-----5:R-:W-:Y:S01]  /*0470*/  FADD R5, R8, R5 ;  /* 0x0000000508057221 */ /* 0x020fe20000000000 */
[----:B------:R-:W-:-:S04]  /*0480*/  FADD R9, R13, R4 ;  /* 0x000000040d097221 */ /* 0x000fc80000000000 */
[----:B------:R-:W-:Y:S01]  /*0490*/  STG.E desc[UR4][R2.64], R5 ;  /* 0x0000000502007986 */ /* 0x000fe2000c101904 */
[----:B------:R-:W-:-:S03]  /*04a0*/  FADD R11, R7, R0 ;  /* 0x00000000070b7221 */ /* 0x000fc60000000000 */
[----:B------:R-:W-:Y:S04]  /*04b0*/  STG.E desc[UR4][R2.64+0x4], R9 ;  /* 0x0000040902007986 */ /* 0x000fe8000c101904 */
[----:B------:R-:W-:Y:S01]  /*04c0*/  STG.E desc[UR4][R2.64+0x8], R11 ;  /* 0x0000080b02007986 */ /* 0x000fe2000c101904 */
[----:B------:R-:W-:Y:S05]  /*04d0*/  EXIT ;  /* 0x000000000000794d */ /* 0x000fea0003800000 */
.L_x_0:
[----:B------:R-:W-:-:S00]  /*04e0*/  BRA `(.L_x_0) ;  /* 0xfffffffc00fc7947 */ /* 0x000fc0000383ffff */
[----:B------:R-:W-:-:S00]  /*04f0*/  NOP ;  /* 0x0000000000007918 */ /* 0x000fc00000000000 */
        /* <DEDUP_REMOVED lines=8> */
.L_x_1:


//--------------------- .nv.shared.reserved.0     --------------------------
	.section	.nv.shared.reserved.0,"aw",@nobits
	.weak		__nv_reservedSMEM_offset_0_alias
	.size		__nv_reservedSMEM_offset_0_alias, 0, 64
	.other		__nv_reservedSMEM_offset_0_alias,@"STO_CUDA_RESERVED_SHARED STV_DEFAULT"
__nv_reservedSMEM_offset_0_alias:
	.zero		0
	.zero		64


//--------------------- .nv.constant0._Z8timestepP8particle4seedii --------------------------
	.section	.nv.constant0._Z8timestepP8particle4seedii,"a",@progbits
	.sectionflags	@""
	.align	4
.nv.constant0._Z8timestepP8particle4seedii:
	.zero		924


//--------------------- SYMBOLS --------------------------

	.type		.nv.reservedSmem.offset0,@object
	.size		.nv.reservedSmem.offset0,0x4
